//
// Generated by NVIDIA NVVM Compiler
//
// Compiler Build ID: CL-36424714
// Cuda compilation tools, release 13.0, V13.0.88
// Based on NVVM 20.0.0
//

.version 9.0
.target sm_100
.address_size 64

	// .globl	_Z18matrixMulOptimizedPfS_S_iii
// _ZZ18matrixMulOptimizedPfS_S_iiiE7sharedA has been demoted
// _ZZ18matrixMulOptimizedPfS_S_iiiE7sharedB has been demoted

.visible .entry _Z18matrixMulOptimizedPfS_S_iii(
	.param .u64 .ptr .align 1 _Z18matrixMulOptimizedPfS_S_iii_param_0,
	.param .u64 .ptr .align 1 _Z18matrixMulOptimizedPfS_S_iii_param_1,
	.param .u64 .ptr .align 1 _Z18matrixMulOptimizedPfS_S_iii_param_2,
	.param .u32 _Z18matrixMulOptimizedPfS_S_iii_param_3,
	.param .u32 _Z18matrixMulOptimizedPfS_S_iii_param_4,
	.param .u32 _Z18matrixMulOptimizedPfS_S_iii_param_5
)
{
	.reg .pred 	%p<12>;
	.reg .b32 	%r<45>;
	.reg .b32 	%f<111>;
	.reg .b64 	%rd<13>;
	// demoted variable
	.shared .align 4 .b8 _ZZ18matrixMulOptimizedPfS_S_iiiE7sharedA[4096];
	// demoted variable
	.shared .align 4 .b8 _ZZ18matrixMulOptimizedPfS_S_iiiE7sharedB[4096];
	ld.param.u64 	%rd3, [_Z18matrixMulOptimizedPfS_S_iii_param_0];
	ld.param.u64 	%rd4, [_Z18matrixMulOptimizedPfS_S_iii_param_1];
	ld.param.u64 	%rd5, [_Z18matrixMulOptimizedPfS_S_iii_param_2];
	ld.param.u32 	%r23, [_Z18matrixMulOptimizedPfS_S_iii_param_3];
	ld.param.u32 	%r24, [_Z18matrixMulOptimizedPfS_S_iii_param_4];
	ld.param.u32 	%r25, [_Z18matrixMulOptimizedPfS_S_iii_param_5];
	mov.u32 	%r26, %ctaid.x;
	mov.u32 	%r27, %ctaid.y;
	mov.u32 	%r40, %tid.x;
	mov.u32 	%r42, %tid.y;
	mov.u32 	%r28, %ntid.y;
	mad.lo.s32 	%r3, %r27, %r28, %r42;
	mov.u32 	%r29, %ntid.x;
	mad.lo.s32 	%r4, %r26, %r29, %r40;
	setp.lt.s32 	%p1, %r25, -30;
	mov.f32 	%f110, 0f00000000;
	@%p1 bra 	$L__BB0_7;
	add.s32 	%r30, %r25, -1;
	shr.s32 	%r31, %r30, 31;
	shr.u32 	%r32, %r31, 27;
	add.s32 	%r33, %r30, %r32;
	shr.s32 	%r34, %r33, 5;
	neg.s32 	%r44, %r34;
	shl.b32 	%r35, %r42, 7;
	mov.u32 	%r36, _ZZ18matrixMulOptimizedPfS_S_iiiE7sharedA;
	add.s32 	%r5, %r36, %r35;
	shl.b32 	%r37, %r40, 2;
	add.s32 	%r6, %r5, %r37;
	mov.u32 	%r38, _ZZ18matrixMulOptimizedPfS_S_iiiE7sharedB;
	add.s32 	%r8, %r38, %r37;
	add.s32 	%r7, %r8, %r35;
	mad.lo.s32 	%r43, %r42, %r24, %r4;
	shl.b32 	%r11, %r24, 5;
	mad.lo.s32 	%r41, %r25, %r3, %r40;
	cvta.to.global.u64 	%rd1, %rd3;
	cvta.to.global.u64 	%rd2, %rd4;
	mov.f32 	%f110, 0f00000000;
$L__BB0_2:
	setp.ge.s32 	%p2, %r3, %r23;
	setp.ge.s32 	%p3, %r40, %r25;
	mov.f32 	%f108, 0f00000000;
	or.pred  	%p4, %p2, %p3;
	@%p4 bra 	$L__BB0_4;
	mul.wide.s32 	%rd6, %r41, 4;
	add.s64 	%rd7, %rd1, %rd6;
	ld.global.f32 	%f108, [%rd7];
$L__BB0_4:
	setp.ge.s32 	%p5, %r4, %r24;
	st.shared.f32 	[%r6], %f108;
	setp.ge.s32 	%p6, %r42, %r25;
	mov.f32 	%f109, 0f00000000;
	or.pred  	%p7, %p5, %p6;
	@%p7 bra 	$L__BB0_6;
	mul.wide.s32 	%rd8, %r43, 4;
	add.s64 	%rd9, %rd2, %rd8;
	ld.global.f32 	%f109, [%rd9];
$L__BB0_6:
	st.shared.f32 	[%r7], %f109;
	bar.sync 	0;
	ld.shared.f32 	%f12, [%r5];
	ld.shared.f32 	%f13, [%r8];
	fma.rn.f32 	%f14, %f12, %f13, %f110;
	ld.shared.f32 	%f15, [%r5+4];
	ld.shared.f32 	%f16, [%r8+128];
	fma.rn.f32 	%f17, %f15, %f16, %f14;
	ld.shared.f32 	%f18, [%r5+8];
	ld.shared.f32 	%f19, [%r8+256];
	fma.rn.f32 	%f20, %f18, %f19, %f17;
	ld.shared.f32 	%f21, [%r5+12];
	ld.shared.f32 	%f22, [%r8+384];
	fma.rn.f32 	%f23, %f21, %f22, %f20;
	ld.shared.f32 	%f24, [%r5+16];
	ld.shared.f32 	%f25, [%r8+512];
	fma.rn.f32 	%f26, %f24, %f25, %f23;
	ld.shared.f32 	%f27, [%r5+20];
	ld.shared.f32 	%f28, [%r8+640];
	fma.rn.f32 	%f29, %f27, %f28, %f26;
	ld.shared.f32 	%f30, [%r5+24];
	ld.shared.f32 	%f31, [%r8+768];
	fma.rn.f32 	%f32, %f30, %f31, %f29;
	ld.shared.f32 	%f33, [%r5+28];
	ld.shared.f32 	%f34, [%r8+896];
	fma.rn.f32 	%f35, %f33, %f34, %f32;
	ld.shared.f32 	%f36, [%r5+32];
	ld.shared.f32 	%f37, [%r8+1024];
	fma.rn.f32 	%f38, %f36, %f37, %f35;
	ld.shared.f32 	%f39, [%r5+36];
	ld.shared.f32 	%f40, [%r8+1152];
	fma.rn.f32 	%f41, %f39, %f40, %f38;
	ld.shared.f32 	%f42, [%r5+40];
	ld.shared.f32 	%f43, [%r8+1280];
	fma.rn.f32 	%f44, %f42, %f43, %f41;
	ld.shared.f32 	%f45, [%r5+44];
	ld.shared.f32 	%f46, [%r8+1408];
	fma.rn.f32 	%f47, %f45, %f46, %f44;
	ld.shared.f32 	%f48, [%r5+48];
	ld.shared.f32 	%f49, [%r8+1536];
	fma.rn.f32 	%f50, %f48, %f49, %f47;
	ld.shared.f32 	%f51, [%r5+52];
	ld.shared.f32 	%f52, [%r8+1664];
	fma.rn.f32 	%f53, %f51, %f52, %f50;
	ld.shared.f32 	%f54, [%r5+56];
	ld.shared.f32 	%f55, [%r8+1792];
	fma.rn.f32 	%f56, %f54, %f55, %f53;
	ld.shared.f32 	%f57, [%r5+60];
	ld.shared.f32 	%f58, [%r8+1920];
	fma.rn.f32 	%f59, %f57, %f58, %f56;
	ld.shared.f32 	%f60, [%r5+64];
	ld.shared.f32 	%f61, [%r8+2048];
	fma.rn.f32 	%f62, %f60, %f61, %f59;
	ld.shared.f32 	%f63, [%r5+68];
	ld.shared.f32 	%f64, [%r8+2176];
	fma.rn.f32 	%f65, %f63, %f64, %f62;
	ld.shared.f32 	%f66, [%r5+72];
	ld.shared.f32 	%f67, [%r8+2304];
	fma.rn.f32 	%f68, %f66, %f67, %f65;
	ld.shared.f32 	%f69, [%r5+76];
	ld.shared.f32 	%f70, [%r8+2432];
	fma.rn.f32 	%f71, %f69, %f70, %f68;
	ld.shared.f32 	%f72, [%r5+80];
	ld.shared.f32 	%f73, [%r8+2560];
	fma.rn.f32 	%f74, %f72, %f73, %f71;
	ld.shared.f32 	%f75, [%r5+84];
	ld.shared.f32 	%f76, [%r8+2688];
	fma.rn.f32 	%f77, %f75, %f76, %f74;
	ld.shared.f32 	%f78, [%r5+88];
	ld.shared.f32 	%f79, [%r8+2816];
	fma.rn.f32 	%f80, %f78, %f79, %f77;
	ld.shared.f32 	%f81, [%r5+92];
	ld.shared.f32 	%f82, [%r8+2944];
	fma.rn.f32 	%f83, %f81, %f82, %f80;
	ld.shared.f32 	%f84, [%r5+96];
	ld.shared.f32 	%f85, [%r8+3072];
	fma.rn.f32 	%f86, %f84, %f85, %f83;
	ld.shared.f32 	%f87, [%r5+100];
	ld.shared.f32 	%f88, [%r8+3200];
	fma.rn.f32 	%f89, %f87, %f88, %f86;
	ld.shared.f32 	%f90, [%r5+104];
	ld.shared.f32 	%f91, [%r8+3328];
	fma.rn.f32 	%f92, %f90, %f91, %f89;
	ld.shared.f32 	%f93, [%r5+108];
	ld.shared.f32 	%f94, [%r8+3456];
	fma.rn.f32 	%f95, %f93, %f94, %f92;
	ld.shared.f32 	%f96, [%r5+112];
	ld.shared.f32 	%f97, [%r8+3584];
	fma.rn.f32 	%f98, %f96, %f97, %f95;
	ld.shared.f32 	%f99, [%r5+116];
	ld.shared.f32 	%f100, [%r8+3712];
	fma.rn.f32 	%f101, %f99, %f100, %f98;
	ld.shared.f32 	%f102, [%r5+120];
	ld.shared.f32 	%f103, [%r8+3840];
	fma.rn.f32 	%f104, %f102, %f103, %f101;
	ld.shared.f32 	%f105, [%r5+124];
	ld.shared.f32 	%f106, [%r8+3968];
	fma.rn.f32 	%f110, %f105, %f106, %f104;
	bar.sync 	0;
	add.s32 	%r44, %r44, 1;
	add.s32 	%r43, %r43, %r11;
	add.s32 	%r42, %r42, 32;
	add.s32 	%r41, %r41, 32;
	add.s32 	%r40, %r40, 32;
	setp.ne.s32 	%p8, %r44, 1;
	@%p8 bra 	$L__BB0_2;
$L__BB0_7:
	setp.ge.s32 	%p9, %r3, %r23;
	setp.ge.s32 	%p10, %r4, %r24;
	or.pred  	%p11, %p9, %p10;
	@%p11 bra 	$L__BB0_9;
	mad.lo.s32 	%r39, %r24, %r3, %r4;
	cvta.to.global.u64 	%rd10, %rd5;
	mul.wide.s32 	%rd11, %r39, 4;
	add.s64 	%rd12, %rd10, %rd11;
	st.global.f32 	[%rd12], %f110;
$L__BB0_9:
	ret;

}


// ===== COMPILED SASS (sm_100) =====

	.target	sm_100

	.elftype	@"ET_EXEC"


//--------------------- .note.nv.tkinfo           --------------------------
	.section	.note.nv.tkinfo,"",@"SHT_NOTE"
	.sectionflags	@"SHF_NOTE_NV_TKINFO"
	.tkinfo
        /*0018*/ 	.word	0x00000002
        /*0030*/ 	.string	""
        /*0030*/ 	.string	"ptxas"
        /*0030*/ 	.string	"Cuda compilation tools, release 13.0, V13.0.88"
        /*0030*/ 	.string	"Build cuda_13.0.r13.0/compiler.36424714_0"
        /*0030*/ 	.string	"-arch sm_100 -m 64 "



//--------------------- .note.nv.cuinfo           --------------------------
	.section	.note.nv.cuinfo,"",@"SHT_NOTE"
	.sectionflags	@"SHF_NOTE_NV_CUINFO"
        /*0018*/ 	.short	0x0002
        /*001a*/ 	.short	0x0064
        /*001c*/ 	.short	0x0082
	.zero		2


//--------------------- .nv.info                  --------------------------
	.section	.nv.info,"",@"SHT_CUDA_INFO"
	.align	4


	//----- nvinfo : EIATTR_REGCOUNT
	.align		4
        /*0000*/ 	.byte	0x04, 0x2f
        /*0002*/ 	.short	(.L_1 - .L_0)
	.align		4
.L_0:
        /*0004*/ 	.word	index@(_Z18matrixMulOptimizedPfS_S_iii)
        /*0008*/ 	.word	0x00000020


	//----- nvinfo : EIATTR_FRAME_SIZE
	.align		4
.L_1:
        /*000c*/ 	.byte	0x04, 0x11
        /*000e*/ 	.short	(.L_3 - .L_2)
	.align		4
.L_2:
        /*0010*/ 	.word	index@(_Z18matrixMulOptimizedPfS_S_iii)
        /*0014*/ 	.word	0x00000000


	//----- nvinfo : EIATTR_MIN_STACK_SIZE
	.align		4
.L_3:
        /*0018*/ 	.byte	0x04, 0x12
        /*001a*/ 	.short	(.L_5 - .L_4)
	.align		4
.L_4:
        /*001c*/ 	.word	index@(_Z18matrixMulOptimizedPfS_S_iii)
        /*0020*/ 	.word	0x00000000
.L_5:


//--------------------- .nv.compat                --------------------------
	.section	.nv.compat,"",@"SHT_CUDA_COMPAT_INFO"
	.align	4
        /*0000*/ 	.byte	0x02, 0x09, 0x00, 0x00, 0x02, 0x02, 0x01, 0x00, 0x02, 0x05, 0x05, 0x00, 0x03, 0x07, 0x01, 0x01
        /*0010*/ 	.byte	0x02, 0x03, 0x00, 0x00, 0x02, 0x06, 0x01, 0x00, 0x04, 0x0b, 0x08, 0x00, 0x09, 0x00, 0x00, 0x00
        /*0020*/ 	.byte	0x00, 0x00, 0x00, 0x00


//--------------------- .nv.info._Z18matrixMulOptimizedPfS_S_iii --------------------------
	.section	.nv.info._Z18matrixMulOptimizedPfS_S_iii,"",@"SHT_CUDA_INFO"
	.sectionflags	@""
	.align	4


	//----- nvinfo : EIATTR_CUDA_API_VERSION
	.align		4
        /*0000*/ 	.byte	0x04, 0x37
        /*0002*/ 	.short	(.L_7 - .L_6)
.L_6:
        /*0004*/ 	.word	0x00000082


	//----- nvinfo : EIATTR_KPARAM_INFO
	.align		4
.L_7:
        /*0008*/ 	.byte	0x04, 0x17
        /*000a*/ 	.short	(.L_9 - .L_8)
.L_8:
        /*000c*/ 	.word	0x00000000
        /*0010*/ 	.short	0x0005
        /*0012*/ 	.short	0x0020
        /*0014*/ 	.byte	0x00, 0xf0, 0x11, 0x00


	//----- nvinfo : EIATTR_KPARAM_INFO
	.align		4
.L_9:
        /*0018*/ 	.byte	0x04, 0x17
        /*001a*/ 	.short	(.L_11 - .L_10)
.L_10:
        /*001c*/ 	.word	0x00000000
        /*0020*/ 	.short	0x0004
        /*0022*/ 	.short	0x001c
        /*0024*/ 	.byte	0x00, 0xf0, 0x11, 0x00


	//----- nvinfo : EIATTR_KPARAM_INFO
	.align		4
.L_11:
        /*0028*/ 	.byte	0x04, 0x17
        /*002a*/ 	.short	(.L_13 - .L_12)
.L_12:
        /*002c*/ 	.word	0x00000000
        /*0030*/ 	.short	0x0003
        /*0032*/ 	.short	0x0018
        /*0034*/ 	.byte	0x00, 0xf0, 0x11, 0x00


	//----- nvinfo : EIATTR_KPARAM_INFO
	.align		4
.L_13:
        /*0038*/ 	.byte	0x04, 0x17
        /*003a*/ 	.short	(.L_15 - .L_14)
.L_14:
        /*003c*/ 	.word	0x00000000
        /*0040*/ 	.short	0x0002
        /*0042*/ 	.short	0x0010
        /*0044*/ 	.byte	0x00, 0xf5, 0x21, 0x00


	//----- nvinfo : EIATTR_KPARAM_INFO
	.align		4
.L_15:
        /*0048*/ 	.byte	0x04, 0x17
        /*004a*/ 	.short	(.L_17 - .L_16)
.L_16:
        /*004c*/ 	.word	0x00000000
        /*0050*/ 	.short	0x0001
        /*0052*/ 	.short	0x0008
        /*0054*/ 	.byte	0x00, 0xf5, 0x21, 0x00


	//----- nvinfo : EIATTR_KPARAM_INFO
	.align		4
.L_17:
        /*0058*/ 	.byte	0x04, 0x17
        /*005a*/ 	.short	(.L_19 - .L_18)
.L_18:
        /*005c*/ 	.word	0x00000000
        /*0060*/ 	.short	0x0000
        /*0062*/ 	.short	0x0000
        /*0064*/ 	.byte	0x00, 0xf5, 0x21, 0x00


	//----- nvinfo : EIATTR_SPARSE_MMA_MASK
	.align		4
.L_19:
        /*0068*/ 	.byte	0x03, 0x50
        /*006a*/ 	.short	0x0000


	//----- nvinfo : EIATTR_MAXREG_COUNT
	.align		4
        /*006c*/ 	.byte	0x03, 0x1b
        /*006e*/ 	.short	0x00ff


	//----- nvinfo : EIATTR_NUM_BARRIERS
	.align		4
        /*0070*/ 	.byte	0x02, 0x4c
        /*0072*/ 	.byte	0x01
	.zero		1


	//----- nvinfo : EIATTR_MERCURY_ISA_VERSION
	.align		4
        /*0074*/ 	.byte	0x03, 0x5f
        /*0076*/ 	.short	0x0101


	//----- nvinfo : EIATTR_VRC_CTA_INIT_COUNT
	.align		4
        /*0078*/ 	.byte	0x02, 0x4a
	.zero		1
	.zero		1


	//----- nvinfo : EIATTR_EXIT_INSTR_OFFSETS
	.align		4
        /*007c*/ 	.byte	0x04, 0x1c
        /*007e*/ 	.short	(.L_21 - .L_20)


	//   ....[0]....
.L_20:
        /*0080*/ 	.word	0x00000850


	//   ....[1]....
        /*0084*/ 	.word	0x000008a0


	//----- nvinfo : EIATTR_CBANK_PARAM_SIZE
	.align		4
.L_21:
        /*0088*/ 	.byte	0x03, 0x19
        /*008a*/ 	.short	0x0024


	//----- nvinfo : EIATTR_PARAM_CBANK
	.align		4
        /*008c*/ 	.byte	0x04, 0x0a
        /*008e*/ 	.short	(.L_23 - .L_22)
	.align		4
.L_22:
        /*0090*/ 	.word	index@(.nv.constant0._Z18matrixMulOptimizedPfS_S_iii)
        /*0094*/ 	.short	0x0380
        /*0096*/ 	.short	0x0024


	//----- nvinfo : EIATTR_SW_WAR
	.align		4
.L_23:
        /*0098*/ 	.byte	0x04, 0x36
        /*009a*/ 	.short	(.L_25 - .L_24)
.L_24:
        /*009c*/ 	.word	0x00000008
.L_25:


//--------------------- .nv.callgraph             --------------------------
	.section	.nv.callgraph,"",@"SHT_CUDA_CALLGRAPH"
	.align	4
	.sectionentsize	8
	.align		4
        /*0000*/ 	.word	0x00000000
	.align		4
        /*0004*/ 	.word	0xffffffff
	.align		4
        /*0008*/ 	.word	0x00000000
	.align		4
        /*000c*/ 	.word	0xfffffffe
	.align		4
        /*0010*/ 	.word	0x00000000
	.align		4
        /*0014*/ 	.word	0xfffffffd
	.align		4
        /*0018*/ 	.word	0x00000000
	.align		4
        /*001c*/ 	.word	0xfffffffc


//--------------------- .text._Z18matrixMulOptimizedPfS_S_iii --------------------------
	.section	.text._Z18matrixMulOptimizedPfS_S_iii,"ax",@progbits
	.align	128
        .global         _Z18matrixMulOptimizedPfS_S_iii
        .type           _Z18matrixMulOptimizedPfS_S_iii,@function
        .size           _Z18matrixMulOptimizedPfS_S_iii,(.L_x_3 - _Z18matrixMulOptimizedPfS_S_iii)
        .other          _Z18matrixMulOptimizedPfS_S_iii,@"STO_CUDA_ENTRY STV_DEFAULT"
_Z18matrixMulOptimizedPfS_S_iii:
.text._Z18matrixMulOptimizedPfS_S_iii:
[----:B------:R-:W-:Y:S01]  /*0000*/  LDC R1, c[0x0][0x37c] ;  /* 0x0000df00ff017b82 */ /* 0x000fe20000000800 */
[----:B------:R-:W0:Y:S01]  /*0010*/  S2R R17, SR_TID.Y ;  /* 0x0000000000117919 */ /* 0x000e220000002200 */
[----:B------:R-:W1:Y:S06]  /*0020*/  LDCU UR9, c[0x0][0x3a0] ;  /* 0x00007400ff0977ac */ /* 0x000e6c0008000800 */
[----:B------:R-:W0:Y:S01]  /*0030*/  LDC R0, c[0x0][0x364] ;  /* 0x0000d900ff007b82 */ /* 0x000e220000000800 */
[----:B------:R-:W-:Y:S01]  /*0040*/  HFMA2 R21, -RZ, RZ, 0, 0 ;  /* 0x00000000ff157431 */ /* 0x000fe200000001ff */
[----:B------:R-:W2:Y:S01]  /*0050*/  S2R R16, SR_TID.X ;  /* 0x0000000000107919 */ /* 0x000ea20000002100 */
[----:B------:R-:W3:Y:S05]  /*0060*/  LDCU.64 UR10, c[0x0][0x358] ;  /* 0x00006b00ff0a77ac */ /* 0x000eea0008000a00 */
[----:B------:R-:W-:Y:S08]  /*0070*/  S2UR UR4, SR_CTAID.X ;  /* 0x00000000000479c3 */ /* 0x000ff00000002500 */
[----:B------:R-:W0:Y:S01]  /*0080*/  S2UR UR5, SR_CTAID.Y ;  /* 0x00000000000579c3 */ /* 0x000e220000002600 */
[----:B-1----:R-:W-:-:S07]  /*0090*/  UISETP.GE.AND UP0, UPT, UR9, -0x1e, UPT ;  /* 0xffffffe20900788c */ /* 0x002fce000bf06270 */
[----:B------:R-:W2:Y:S01]  /*00a0*/  LDC R3, c[0x0][0x360] ;  /* 0x0000d800ff037b82 */ /* 0x000ea20000000800 */
[----:B0-----:R-:W-:Y:S02]  /*00b0*/  IMAD R19, R0, UR5, R17 ;  /* 0x0000000500137c24 */ /* 0x001fe4000f8e0211 */
[----:B--2---:R-:W-:Y:S01]  /*00c0*/  IMAD R18, R3, UR4, R16 ;  /* 0x0000000403127c24 */ /* 0x004fe2000f8e0210 */
[----:B---3--:R-:W-:Y:S06]  /*00d0*/  BRA.U !UP0, `(.L_x_0) ;  /* 0x0000000508d07547 */ /* 0x008fec000b800000 */
[----:B------:R-:W0:Y:S01]  /*00e0*/  S2UR UR7, SR_CgaCtaId ;  /* 0x00000000000779c3 */ /* 0x000e220000008800 */
[----:B------:R-:W1:Y:S01]  /*00f0*/  LDCU UR12, c[0x0][0x39c] ;  /* 0x00007380ff0c77ac */ /* 0x000e620008000800 */
[----:B------:R-:W-:Y:S01]  /*0100*/  MOV R21, RZ ;  /* 0x000000ff00157202 */ /* 0x000fe20000000f00 */
[----:B------:R-:W-:Y:S01]  /*0110*/  IMAD R6, R19, UR9, R16 ;  /* 0x0000000913067c24 */ /* 0x000fe2000f8e0210 */
[----:B------:R-:W-:Y:S01]  /*0120*/  UMOV UR6, 0x400 ;  /* 0x0000040000067882 */ /* 0x000fe20000000000 */
[----:B------:R-:W-:-:S03]  /*0130*/  UIADD3 UR4, UPT, UPT, UR9, -0x1, URZ ;  /* 0xffffffff09047890 */ /* 0x000fc6000fffe0ff */
[----:B------:R-:W2:Y:S01]  /*0140*/  LDC R0, c[0x0][0x39c] ;  /* 0x0000e700ff007b82 */ /* 0x000ea20000000800 */
[----:B------:R-:W3:Y:S01]  /*0150*/  LDCU UR14, c[0x0][0x3a0] ;  /* 0x00007400ff0e77ac */ /* 0x000ee20008000800 */
[----:B------:R-:W-:Y:S01]  /*0160*/  USHF.R.S32.HI UR5, URZ, 0x1f, UR4 ;  /* 0x0000001fff057899 */ /* 0x000fe20008011404 */
[----:B------:R-:W4:Y:S03]  /*0170*/  LDCU UR13, c[0x0][0x398] ;  /* 0x00007300ff0d77ac */ /* 0x000f260008000800 */
[----:B------:R-:W-:Y:S01]  /*0180*/  ULEA.HI UR5, UR5, UR4, URZ, 0x5 ;  /* 0x0000000405057291 */ /* 0x000fe2000f8f28ff */
[----:B-1----:R-:W-:-:S03]  /*0190*/  IMAD R7, R17, UR12, R18 ;  /* 0x0000000c11077c24 */ /* 0x002fc6000f8e0212 */
[----:B------:R-:W-:Y:S02]  /*01a0*/  USHF.R.S32.HI UR5, URZ, 0x5, UR5 ;  /* 0x00000005ff057899 */ /* 0x000fe40008011405 */
[----:B0-----:R-:W-:Y:S02]  /*01b0*/  ULEA UR8, UR7, UR6, 0x18 ;  /* 0x0000000607087291 */ /* 0x001fe4000f8ec0ff */
[----:B------:R-:W-:Y:S02]  /*01c0*/  UIADD3 UR6, UPT, UPT, UR6, 0x1000, URZ ;  /* 0x0000100006067890 */ /* 0x000fe4000fffe0ff */
[----:B------:R-:W-:Y:S02]  /*01d0*/  UIADD3 UR5, UPT, UPT, -UR5, URZ, URZ ;  /* 0x000000ff05057290 */ /* 0x000fe4000fffe1ff */
[----:B------:R-:W-:Y:S01]  /*01e0*/  ULEA UR6, UR7, UR6, 0x18 ;  /* 0x0000000607067291 */ /* 0x000fe2000f8ec0ff */
[----:B------:R-:W-:-:S04]  /*01f0*/  LEA R5, R17, UR8, 0x7 ;  /* 0x0000000811057c11 */ /* 0x000fc8000f8e38ff */
[C---:B------:R-:W-:Y:S02]  /*0200*/  LEA R4, R16.reuse, R5, 0x2 ;  /* 0x0000000510047211 */ /* 0x040fe400078e10ff */
[----:B------:R-:W-:-:S04]  /*0210*/  LEA R2, R16, UR6, 0x2 ;  /* 0x0000000610027c11 */ /* 0x000fc8000f8e10ff */
[----:B---34-:R-:W-:-:S07]  /*0220*/  LEA R3, R17, R2, 0x7 ;  /* 0x0000000211037211 */ /* 0x018fce00078e38ff */
.L_x_1:
[----:B------:R-:W-:Y:S01]  /*0230*/  ISETP.GE.AND P1, PT, R16, UR14, PT ;  /* 0x0000000e10007c0c */ /* 0x000fe2000bf26270 */
[----:B------:R-:W-:Y:S01]  /*0240*/  HFMA2 R24, -RZ, RZ, 0, 0 ;  /* 0x00000000ff187431 */ /* 0x000fe200000001ff */
[----:B------:R-:W-:Y:S02]  /*0250*/  ISETP.GE.AND P0, PT, R17, UR14, PT ;  /* 0x0000000e11007c0c */ /* 0x000fe4000bf06270 */
[----:B------:R-:W-:Y:S02]  /*0260*/  ISETP.GE.OR P1, PT, R19, UR13, P1 ;  /* 0x0000000d13007c0c */ /* 0x000fe40008f26670 */
[----:B--2---:R-:W-:Y:S02]  /*0270*/  ISETP.GE.OR P0, PT, R18, R0, P0 ;  /* 0x000000001200720c */ /* 0x004fe40000706670 */
[----:B------:R-:W-:-:S09]  /*0280*/  MOV R29, RZ ;  /* 0x000000ff001d7202 */ /* 0x000fd20000000f00 */
[----:B------:R-:W0:Y:S08]  /*0290*/  @!P1 LDC.64 R10, c[0x0][0x380] ;  /* 0x0000e000ff0a9b82 */ /* 0x000e300000000a00 */
[----:B------:R-:W1:Y:S01]  /*02a0*/  @!P0 LDC.64 R8, c[0x0][0x388] ;  /* 0x0000e200ff088b82 */ /* 0x000e620000000a00 */
[----:B0-----:R-:W-:-:S05]  /*02b0*/  @!P1 IMAD.WIDE R10, R6, 0x4, R10 ;  /* 0x00000004060a9825 */ /* 0x001fca00078e020a */
[----:B------:R-:W2:Y:S01]  /*02c0*/  @!P1 LDG.E R29, desc[UR10][R10.64] ;  /* 0x0000000a0a1d9981 */ /* 0x000ea2000c1e1900 */
[----:B-1----:R-:W-:-:S05]  /*02d0*/  @!P0 IMAD.WIDE R22, R7, 0x4, R8 ;  /* 0x0000000407168825 */ /* 0x002fca00078e0208 */
[----:B------:R-:W3:Y:S01]  /*02e0*/  @!P0 LDG.E R24, desc[UR10][R22.64] ;  /* 0x0000000a16188981 */ /* 0x000ee2000c1e1900 */
[----:B------:R-:W-:-:S04]  /*02f0*/  UIADD3 UR5, UPT, UPT, UR5, 0x1, URZ ;  /* 0x0000000105057890 */ /* 0x000fc8000fffe0ff */
[----:B------:R-:W-:Y:S01]  /*0300*/  UISETP.NE.AND UP0, UPT, UR5, 0x1, UPT ;  /* 0x000000010500788c */ /* 0x000fe2000bf05270 */
[----:B------:R-:W-:Y:S01]  /*0310*/  IADD3 R17, PT, PT, R17, 0x20, RZ ;  /* 0x0000002011117810 */ /* 0x000fe20007ffe0ff */
[----:B--2---:R-:W-:Y:S04]  /*0320*/  STS [R4], R29 ;  /* 0x0000001d04007388 */ /* 0x004fe80000000800 */
[----:B---3--:R-:W-:Y:S01]  /*0330*/  STS [R3], R24 ;  /* 0x0000001803007388 */ /* 0x008fe20000000800 */
[----:B------:R-:W-:Y:S06]  /*0340*/  BAR.SYNC.DEFER_BLOCKING 0x0 ;  /* 0x0000000000007b1d */ /* 0x000fec0000010000 */
[----:B------:R-:W-:Y:S04]  /*0350*/  LDS R28, [R2] ;  /* 0x00000000021c7984 */ /* 0x000fe80000000800 */
[----:B------:R-:W0:Y:S04]  /*0360*/  LDS.128 R12, [R5] ;  /* 0x00000000050c7984 */ /* 0x000e280000000c00 */
[----:B------:R-:W1:Y:S04]  /*0370*/  LDS R23, [R2+0x80] ;  /* 0x0000800002177984 */ /* 0x000e680000000800 */
[----:B------:R-:W2:Y:S04]  /*0380*/  LDS R27, [R2+0x100] ;  /* 0x00010000021b7984 */ /* 0x000ea80000000800 */
[----:B------:R-:W3:Y:S04]  /*0390*/  LDS R26, [R2+0x180] ;  /* 0x00018000021a7984 */ /* 0x000ee80000000800 */
[----:B------:R-:W-:Y:S04]  /*03a0*/  LDS R25, [R2+0x200] ;  /* 0x0002000002197984 */ /* 0x000fe80000000800 */
[----:B------:R-:W4:Y:S04]  /*03b0*/  LDS.128 R8, [R5+0x10] ;  /* 0x0000100005087984 */ /* 0x000f280000000c00 */
[----:B------:R-:W5:Y:S04]  /*03c0*/  LDS R20, [R2+0x280] ;  /* 0x0002800002147984 */ /* 0x000f680000000800 */
[----:B------:R-:W-:Y:S04]  /*03d0*/  LDS R24, [R2+0x380] ;  /* 0x0003800002187984 */ /* 0x000fe80000000800 */
[----:B------:R-:W-:Y:S01]  /*03e0*/  LDS R22, [R2+0x480] ;  /* 0x0004800002167984 */ /* 0x000fe20000000800 */
[----:B0-----:R-:W-:-:S03]  /*03f0*/  FFMA R12, R12, R28, R21 ;  /* 0x0000001c0c0c7223 */ /* 0x001fc60000000015 */
[----:B------:R-:W0:Y:S01]  /*0400*/  LDS R21, [R2+0x300] ;  /* 0x0003000002157984 */ /* 0x000e220000000800 */
[----:B-1----:R-:W-:-:S03]  /*0410*/  FFMA R12, R23, R13, R12 ;  /* 0x0000000d170c7223 */ /* 0x002fc6000000000c */
[----:B------:R-:W-:Y:S01]  /*0420*/  LDS R23, [R2+0x400] ;  /* 0x0004000002177984 */ /* 0x000fe20000000800 */
[----:B--2---:R-:W-:-:S04]  /*0430*/  FFMA R27, R27, R14, R12 ;  /* 0x0000000e1b1b7223 */ /* 0x004fc8000000000c */
[----:B---3--:R-:W-:Y:S02]  /*0440*/  FFMA R27, R26, R15, R27 ;  /* 0x0000000f1a1b7223 */ /* 0x008fe4000000001b */
[----:B------:R-:W1:Y:S04]  /*0450*/  LDS.128 R12, [R5+0x20] ;  /* 0x00002000050c7984 */ /* 0x000e680000000c00 */
[----:B------:R-:W-:Y:S01]  /*0460*/  LDS R26, [R2+0x580] ;  /* 0x00058000021a7984 */ /* 0x000fe20000000800 */
[----:B----4-:R-:W-:-:S03]  /*0470*/  FFMA R27, R8, R25, R27 ;  /* 0x00000019081b7223 */ /* 0x010fc6000000001b */
[----:B------:R-:W2:Y:S01]  /*0480*/  LDS R25, [R2+0x500] ;  /* 0x0005000002197984 */ /* 0x000ea20000000800 */
[----:B-----5:R-:W-:-:S04]  /*0490*/  FFMA R20, R20, R9, R27 ;  /* 0x0000000914147223 */ /* 0x020fc8000000001b */
[----:B0-----:R-:W-:Y:S02]  /*04a0*/  FFMA R21, R21, R10, R20 ;  /* 0x0000000a15157223 */ /* 0x001fe40000000014 */
[----:B------:R-:W-:Y:S02]  /*04b0*/  LDS R20, [R2+0x680] ;  /* 0x0006800002147984 */ /* 0x000fe40000000800 */
[----:B------:R-:W-:Y:S02]  /*04c0*/  FFMA R27, R24, R11, R21 ;  /* 0x0000000b181b7223 */ /* 0x000fe40000000015 */
[----:B------:R-:W-:Y:S04]  /*04d0*/  LDS R21, [R2+0x600] ;  /* 0x0006000002157984 */ /* 0x000fe80000000800 */
[----:B------:R-:W0:Y:S01]  /*04e0*/  LDS.128 R8, [R5+0x30] ;  /* 0x0000300005087984 */ /* 0x000e220000000c00 */
[----:B-1----:R-:W-:-:S03]  /*04f0*/  FFMA R27, R12, R23, R27 ;  /* 0x000000170c1b7223 */ /* 0x002fc6000000001b */
[----:B------:R-:W1:Y:S01]  /*0500*/  LDS R23, [R2+0x700] ;  /* 0x0007000002177984 */ /* 0x000e620000000800 */
[----:B------:R-:W-:-:S03]  /*0510*/  FFMA R22, R22, R13, R27 ;  /* 0x0000000d16167223 */ /* 0x000fc6000000001b */
[----:B------:R-:W3:Y:S01]  /*0520*/  LDS R24, [R2+0x780] ;  /* 0x0007800002187984 */ /* 0x000ee20000000800 */
[----:B--2---:R-:W-:-:S03]  /*0530*/  FFMA R25, R25, R14, R22 ;  /* 0x0000000e19197223 */ /* 0x004fc60000000016 */
[----:B------:R-:W-:Y:S01]  /*0540*/  LDS R22, [R2+0x880] ;  /* 0x0008800002167984 */ /* 0x000fe20000000800 */
[----:B------:R-:W-:-:S03]  /*0550*/  FFMA R27, R26, R15, R25 ;  /* 0x0000000f1a1b7223 */ /* 0x000fc60000000019 */
[----:B------:R-:W-:Y:S04]  /*0560*/  LDS R25, [R2+0x800] ;  /* 0x0008000002197984 */ /* 0x000fe80000000800 */
[----:B------:R-:W2:Y:S04]  /*0570*/  LDS.128 R12, [R5+0x40] ;  /* 0x00004000050c7984 */ /* 0x000ea80000000c00 */
[----:B------:R-:W-:Y:S01]  /*0580*/  LDS R26, [R2+0x980] ;  /* 0x00098000021a7984 */ /* 0x000fe20000000800 */
[----:B0-----:R-:W-:-:S03]  /*0590*/  FFMA R27, R8, R21, R27 ;  /* 0x00000015081b7223 */ /* 0x001fc6000000001b */
[----:B------:R-:W0:Y:S01]  /*05a0*/  LDS R21, [R2+0x900] ;  /* 0x0009000002157984 */ /* 0x000e220000000800 */
[----:B------:R-:W-:-:S04]  /*05b0*/  FFMA R20, R20, R9, R27 ;  /* 0x0000000914147223 */ /* 0x000fc8000000001b */
[----:B-1----:R-:W-:Y:S02]  /*05c0*/  FFMA R23, R23, R10, R20 ;  /* 0x0000000a17177223 */ /* 0x002fe40000000014 */
[----:B------:R-:W-:Y:S02]  /*05d0*/  LDS R20, [R2+0xa80] ;  /* 0x000a800002147984 */ /* 0x000fe40000000800 */
[----:B---3--:R-:W-:Y:S02]  /*05e0*/  FFMA R27, R24, R11, R23 ;  /* 0x0000000b181b7223 */ /* 0x008fe40000000017 */
[----:B------:R-:W-:Y:S04]  /*05f0*/  LDS R23, [R2+0xa00] ;  /* 0x000a000002177984 */ /* 0x000fe80000000800 */
[----:B------:R-:W1:Y:S01]  /*0600*/  LDS.128 R8, [R5+0x50] ;  /* 0x0000500005087984 */ /* 0x000e620000000c00 */
[----:B--2---:R-:W-:-:S03]  /*0610*/  FFMA R27, R12, R25, R27 ;  /* 0x000000190c1b7223 */ /* 0x004fc6000000001b */
[----:B------:R-:W2:Y:S01]  /*0620*/  LDS R25, [R2+0xb00] ;  /* 0x000b000002197984 */ /* 0x000ea20000000800 */
[----:B------:R-:W-:-:S03]  /*0630*/  FFMA R12, R22, R13, R27 ;  /* 0x0000000d160c7223 */ /* 0x000fc6000000001b */
[----:B------:R-:W3:Y:S04]  /*0640*/  LDS R22, [R2+0xb80] ;  /* 0x000b800002167984 */ /* 0x000ee80000000800 */
[----:B------:R-:W-:Y:S01]  /*0650*/  LDS R24, [R2+0xc80] ;  /* 0x000c800002187984 */ /* 0x000fe20000000800 */
[----:B0-----:R-:W-:-:S04]  /*0660*/  FFMA R21, R21, R14, R12 ;  /* 0x0000000e15157223 */ /* 0x001fc8000000000c */
[----:B------:R-:W-:Y:S02]  /*0670*/  FFMA R27, R26, R15, R21 ;  /* 0x0000000f1a1b7223 */ /* 0x000fe40000000015 */
[----:B------:R-:W-:Y:S04]  /*0680*/  LDS R21, [R2+0xc00] ;  /* 0x000c000002157984 */ /* 0x000fe80000000800 */
[----:B------:R-:W0:Y:S01]  /*0690*/  LDS.128 R12, [R5+0x60] ;  /* 0x00006000050c7984 */ /* 0x000e220000000c00 */
[----:B-1----:R-:W-:-:S04]  /*06a0*/  FFMA R23, R8, R23, R27 ;  /* 0x0000001708177223 */ /* 0x002fc8000000001b */
[----:B------:R-:W-:Y:S02]  /*06b0*/  FFMA R20, R20, R9, R23 ;  /* 0x0000000914147223 */ /* 0x000fe40000000017 */
[----:B------:R-:W1:Y:S02]  /*06c0*/  LDS R23, [R2+0xd00] ;  /* 0x000d000002177984 */ /* 0x000e640000000800 */
[----:B--2---:R-:W-:Y:S02]  /*06d0*/  FFMA R25, R25, R10, R20 ;  /* 0x0000000a19197223 */ /* 0x004fe40000000014 */
[----:B------:R-:W2:Y:S02]  /*06e0*/  LDS R20, [R2+0xd80] ;  /* 0x000d800002147984 */ /* 0x000ea40000000800 */
[----:B---3--:R-:W-:Y:S02]  /*06f0*/  FFMA R27, R22, R11, R25 ;  /* 0x0000000b161b7223 */ /* 0x008fe40000000019 */
[----:B------:R-:W-:Y:S04]  /*0700*/  LDS R25, [R2+0xe00] ;  /* 0x000e000002197984 */ /* 0x000fe80000000800 */
[----:B------:R-:W3:Y:S04]  /*0710*/  LDS.128 R8, [R5+0x70] ;  /* 0x0000700005087984 */ /* 0x000ee80000000c00 */
[----:B------:R-:W4:Y:S01]  /*0720*/  LDS R22, [R2+0xe80] ;  /* 0x000e800002167984 */ /* 0x000f220000000800 */
[----:B0-----:R-:W-:-:S03]  /*0730*/  FFMA R27, R12, R21, R27 ;  /* 0x000000150c1b7223 */ /* 0x001fc6000000001b */
[----:B------:R-:W0:Y:S04]  /*0740*/  LDS R21, [R2+0xf00] ;  /* 0x000f000002157984 */ /* 0x000e280000000800 */
[----:B------:R-:W5:Y:S01]  /*0750*/  LDS R12, [R2+0xf80] ;  /* 0x000f8000020c7984 */ /* 0x000f620000000800 */
[----:B------:R-:W-:-:S04]  /*0760*/  FFMA R24, R24, R13, R27 ;  /* 0x0000000d18187223 */ /* 0x000fc8000000001b */
[----:B-1----:R-:W-:-:S04]  /*0770*/  FFMA R23, R23, R14, R24 ;  /* 0x0000000e17177223 */ /* 0x002fc80000000018 */
[----:B--2---:R-:W-:-:S04]  /*0780*/  FFMA R15, R20, R15, R23 ;  /* 0x0000000f140f7223 */ /* 0x004fc80000000017 */
[----:B---3--:R-:W-:-:S04]  /*0790*/  FFMA R15, R8, R25, R15 ;  /* 0x00000019080f7223 */ /* 0x008fc8000000000f */
[----:B----4-:R-:W-:Y:S01]  /*07a0*/  FFMA R22, R22, R9, R15 ;  /* 0x0000000916167223 */ /* 0x010fe2000000000f */
[----:B------:R-:W-:Y:S02]  /*07b0*/  IADD3 R16, PT, PT, R16, 0x20, RZ ;  /* 0x0000002010107810 */ /* 0x000fe40007ffe0ff */
[----:B------:R-:W-:Y:S02]  /*07c0*/  IADD3 R6, PT, PT, R6, 0x20, RZ ;  /* 0x0000002006067810 */ /* 0x000fe40007ffe0ff */
[----:B------:R-:W-:Y:S01]  /*07d0*/  LEA R7, R0, R7, 0x5 ;  /* 0x0000000700077211 */ /* 0x000fe200078e28ff */
[----:B0-----:R-:W-:-:S04]  /*07e0*/  FFMA R21, R21, R10, R22 ;  /* 0x0000000a15157223 */ /* 0x001fc80000000016 */
[----:B-----5:R-:W-:Y:S01]  /*07f0*/  FFMA R21, R12, R11, R21 ;  /* 0x0000000b0c157223 */ /* 0x020fe20000000015 */
[----:B------:R-:W-:Y:S06]  /*0800*/  BAR.SYNC.DEFER_BLOCKING 0x0 ;  /* 0x0000000000007b1d */ /* 0x000fec0000010000 */
[----:B------:R-:W-:Y:S05]  /*0810*/  BRA.U UP0, `(.L_x_1) ;  /* 0xfffffff900847547 */ /* 0x000fea000b83ffff */
.L_x_0:
[----:B------:R-:W0:Y:S02]  /*0820*/  LDCU.64 UR4, c[0x0][0x398] ;  /* 0x00007300ff0477ac */ /* 0x000e240008000a00 */
[----:B0-----:R-:W-:-:S04]  /*0830*/  ISETP.GE.AND P0, PT, R18, UR5, PT ;  /* 0x0000000512007c0c */ /* 0x001fc8000bf06270 */
[----:B------:R-:W-:-:S13]  /*0840*/  ISETP.GE.OR P0, PT, R19, UR4, P0 ;  /* 0x0000000413007c0c */ /* 0x000fda0008706670 */
[----:B------:R-:W-:Y:S05]  /*0850*/  @P0 EXIT ;  /* 0x000000000000094d */ /* 0x000fea0003800000 */
[----:B------:R-:W0:Y:S01]  /*0860*/  LDC.64 R2, c[0x0][0x390] ;  /* 0x0000e400ff027b82 */ /* 0x000e220000000a00 */
[----:B------:R-:W-:-:S04]  /*0870*/  IMAD R19, R19, UR5, R18 ;  /* 0x0000000513137c24 */ /* 0x000fc8000f8e0212 */
[----:B0-----:R-:W-:-:S05]  /*0880*/  IMAD.WIDE R2, R19, 0x4, R2 ;  /* 0x0000000413027825 */ /* 0x001fca00078e0202 */
[----:B------:R-:W-:Y:S01]  /*0890*/  STG.E desc[UR10][R2.64], R21 ;  /* 0x0000001502007986 */ /* 0x000fe2000c10190a */
[----:B------:R-:W-:Y:S05]  /*08a0*/  EXIT ;  /* 0x000000000000794d */ /* 0x000fea0003800000 */
.L_x_2:
[----:B------:R-:W-:-:S00]  /*08b0*/  BRA `(.L_x_2) ;  /* 0xfffffffc00fc7947 */ /* 0x000fc0000383ffff */
[----:B------:R-:W-:-:S00]  /*08c0*/  NOP ;  /* 0x0000000000007918 */ /* 0x000fc00000000000 */
        /* <DEDUP_REMOVED lines=11> */
.L_x_3:


//--------------------- .nv.shared._Z18matrixMulOptimizedPfS_S_iii --------------------------
	.section	.nv.shared._Z18matrixMulOptimizedPfS_S_iii,"aw",@nobits
	.sectionflags	@""
	.align	4
.nv.shared._Z18matrixMulOptimizedPfS_S_iii:
	.zero		9216


//--------------------- .nv.shared.reserved.0     --------------------------
	.section	.nv.shared.reserved.0,"aw",@nobits
	.weak		__nv_reservedSMEM_offset_0_alias
	.size		__nv_reservedSMEM_offset_0_alias, 0, 64
	.other		__nv_reservedSMEM_offset_0_alias,@"STO_CUDA_RESERVED_SHARED STV_DEFAULT"
__nv_reservedSMEM_offset_0_alias:
	.zero		0
	.zero		64


//--------------------- .nv.constant0._Z18matrixMulOptimizedPfS_S_iii --------------------------
	.section	.nv.constant0._Z18matrixMulOptimizedPfS_S_iii,"a",@progbits
	.sectionflags	@""
	.align	4
.nv.constant0._Z18matrixMulOptimizedPfS_S_iii:
	.zero		932


//--------------------- SYMBOLS --------------------------

	.type		.nv.reservedSmem.offset0,@object
	.size		.nv.reservedSmem.offset0,0x4
	.type		.nv.reservedSmem.cap,@object
	.size		.nv.reservedSmem.cap,0x4
